//
// Generated by NVIDIA NVVM Compiler
//
// Compiler Build ID: CL-36424714
// Cuda compilation tools, release 13.0, V13.0.88
// Based on NVVM 20.0.0
//

.version 9.0
.target sm_100
.address_size 64

	// .globl	_Z8Kernel00iffPfS_S_

.visible .entry _Z8Kernel00iffPfS_S_(
	.param .u32 _Z8Kernel00iffPfS_S__param_0,
	.param .f32 _Z8Kernel00iffPfS_S__param_1,
	.param .f32 _Z8Kernel00iffPfS_S__param_2,
	.param .u64 .ptr .align 1 _Z8Kernel00iffPfS_S__param_3,
	.param .u64 .ptr .align 1 _Z8Kernel00iffPfS_S__param_4,
	.param .u64 .ptr .align 1 _Z8Kernel00iffPfS_S__param_5
)
{
	.reg .pred 	%p<2>;
	.reg .b32 	%r<6>;
	.reg .b32 	%f<157>;
	.reg .b64 	%rd<11>;

	ld.param.u32 	%r2, [_Z8Kernel00iffPfS_S__param_0];
	ld.param.f32 	%f1, [_Z8Kernel00iffPfS_S__param_1];
	ld.param.f32 	%f2, [_Z8Kernel00iffPfS_S__param_2];
	ld.param.u64 	%rd1, [_Z8Kernel00iffPfS_S__param_3];
	ld.param.u64 	%rd2, [_Z8Kernel00iffPfS_S__param_4];
	ld.param.u64 	%rd3, [_Z8Kernel00iffPfS_S__param_5];
	mov.u32 	%r3, %ctaid.x;
	mov.u32 	%r4, %ntid.x;
	mov.u32 	%r5, %tid.x;
	mad.lo.s32 	%r1, %r3, %r4, %r5;
	setp.ge.s32 	%p1, %r1, %r2;
	@%p1 bra 	$L__BB0_2;
	cvta.to.global.u64 	%rd4, %rd1;
	cvta.to.global.u64 	%rd5, %rd2;
	cvta.to.global.u64 	%rd6, %rd3;
	mul.wide.s32 	%rd7, %r1, 4;
	add.s64 	%rd8, %rd4, %rd7;
	ld.global.f32 	%f3, [%rd8];
	add.s64 	%rd9, %rd5, %rd7;
	ld.global.f32 	%f4, [%rd9];
	mul.f32 	%f5, %f2, %f4;
	fma.rn.f32 	%f6, %f1, %f3, %f5;
	add.s64 	%rd10, %rd6, %rd7;
	st.global.f32 	[%rd10], %f6;
	ld.global.f32 	%f7, [%rd8];
	ld.global.f32 	%f8, [%rd9];
	mul.f32 	%f9, %f2, %f8;
	fma.rn.f32 	%f10, %f1, %f7, %f9;
	add.f32 	%f11, %f6, %f10;
	st.global.f32 	[%rd10], %f11;
	ld.global.f32 	%f12, [%rd8];
	ld.global.f32 	%f13, [%rd9];
	mul.f32 	%f14, %f2, %f13;
	fma.rn.f32 	%f15, %f1, %f12, %f14;
	add.f32 	%f16, %f11, %f15;
	st.global.f32 	[%rd10], %f16;
	ld.global.f32 	%f17, [%rd8];
	ld.global.f32 	%f18, [%rd9];
	mul.f32 	%f19, %f2, %f18;
	fma.rn.f32 	%f20, %f1, %f17, %f19;
	add.f32 	%f21, %f16, %f20;
	st.global.f32 	[%rd10], %f21;
	ld.global.f32 	%f22, [%rd8];
	ld.global.f32 	%f23, [%rd9];
	mul.f32 	%f24, %f2, %f23;
	fma.rn.f32 	%f25, %f1, %f22, %f24;
	add.f32 	%f26, %f21, %f25;
	st.global.f32 	[%rd10], %f26;
	ld.global.f32 	%f27, [%rd8];
	ld.global.f32 	%f28, [%rd9];
	mul.f32 	%f29, %f2, %f28;
	fma.rn.f32 	%f30, %f1, %f27, %f29;
	add.f32 	%f31, %f26, %f30;
	st.global.f32 	[%rd10], %f31;
	ld.global.f32 	%f32, [%rd8];
	ld.global.f32 	%f33, [%rd9];
	mul.f32 	%f34, %f2, %f33;
	fma.rn.f32 	%f35, %f1, %f32, %f34;
	add.f32 	%f36, %f31, %f35;
	st.global.f32 	[%rd10], %f36;
	ld.global.f32 	%f37, [%rd8];
	ld.global.f32 	%f38, [%rd9];
	mul.f32 	%f39, %f2, %f38;
	fma.rn.f32 	%f40, %f1, %f37, %f39;
	add.f32 	%f41, %f36, %f40;
	st.global.f32 	[%rd10], %f41;
	ld.global.f32 	%f42, [%rd8];
	ld.global.f32 	%f43, [%rd9];
	mul.f32 	%f44, %f2, %f43;
	fma.rn.f32 	%f45, %f1, %f42, %f44;
	add.f32 	%f46, %f41, %f45;
	st.global.f32 	[%rd10], %f46;
	ld.global.f32 	%f47, [%rd8];
	ld.global.f32 	%f48, [%rd9];
	mul.f32 	%f49, %f2, %f48;
	fma.rn.f32 	%f50, %f1, %f47, %f49;
	add.f32 	%f51, %f46, %f50;
	st.global.f32 	[%rd10], %f51;
	ld.global.f32 	%f52, [%rd8];
	ld.global.f32 	%f53, [%rd9];
	mul.f32 	%f54, %f2, %f53;
	fma.rn.f32 	%f55, %f1, %f52, %f54;
	add.f32 	%f56, %f51, %f55;
	st.global.f32 	[%rd10], %f56;
	ld.global.f32 	%f57, [%rd8];
	ld.global.f32 	%f58, [%rd9];
	mul.f32 	%f59, %f2, %f58;
	fma.rn.f32 	%f60, %f1, %f57, %f59;
	add.f32 	%f61, %f56, %f60;
	st.global.f32 	[%rd10], %f61;
	ld.global.f32 	%f62, [%rd8];
	ld.global.f32 	%f63, [%rd9];
	mul.f32 	%f64, %f2, %f63;
	fma.rn.f32 	%f65, %f1, %f62, %f64;
	add.f32 	%f66, %f61, %f65;
	st.global.f32 	[%rd10], %f66;
	ld.global.f32 	%f67, [%rd8];
	ld.global.f32 	%f68, [%rd9];
	mul.f32 	%f69, %f2, %f68;
	fma.rn.f32 	%f70, %f1, %f67, %f69;
	add.f32 	%f71, %f66, %f70;
	st.global.f32 	[%rd10], %f71;
	ld.global.f32 	%f72, [%rd8];
	ld.global.f32 	%f73, [%rd9];
	mul.f32 	%f74, %f2, %f73;
	fma.rn.f32 	%f75, %f1, %f72, %f74;
	add.f32 	%f76, %f71, %f75;
	st.global.f32 	[%rd10], %f76;
	ld.global.f32 	%f77, [%rd8];
	ld.global.f32 	%f78, [%rd9];
	mul.f32 	%f79, %f2, %f78;
	fma.rn.f32 	%f80, %f1, %f77, %f79;
	add.f32 	%f81, %f76, %f80;
	st.global.f32 	[%rd10], %f81;
	ld.global.f32 	%f82, [%rd8];
	ld.global.f32 	%f83, [%rd9];
	mul.f32 	%f84, %f2, %f83;
	fma.rn.f32 	%f85, %f1, %f82, %f84;
	add.f32 	%f86, %f81, %f85;
	st.global.f32 	[%rd10], %f86;
	ld.global.f32 	%f87, [%rd8];
	ld.global.f32 	%f88, [%rd9];
	mul.f32 	%f89, %f2, %f88;
	fma.rn.f32 	%f90, %f1, %f87, %f89;
	add.f32 	%f91, %f86, %f90;
	st.global.f32 	[%rd10], %f91;
	ld.global.f32 	%f92, [%rd8];
	ld.global.f32 	%f93, [%rd9];
	mul.f32 	%f94, %f2, %f93;
	fma.rn.f32 	%f95, %f1, %f92, %f94;
	add.f32 	%f96, %f91, %f95;
	st.global.f32 	[%rd10], %f96;
	ld.global.f32 	%f97, [%rd8];
	ld.global.f32 	%f98, [%rd9];
	mul.f32 	%f99, %f2, %f98;
	fma.rn.f32 	%f100, %f1, %f97, %f99;
	add.f32 	%f101, %f96, %f100;
	st.global.f32 	[%rd10], %f101;
	ld.global.f32 	%f102, [%rd8];
	ld.global.f32 	%f103, [%rd9];
	mul.f32 	%f104, %f2, %f103;
	fma.rn.f32 	%f105, %f1, %f102, %f104;
	add.f32 	%f106, %f101, %f105;
	st.global.f32 	[%rd10], %f106;
	ld.global.f32 	%f107, [%rd8];
	ld.global.f32 	%f108, [%rd9];
	mul.f32 	%f109, %f2, %f108;
	fma.rn.f32 	%f110, %f1, %f107, %f109;
	add.f32 	%f111, %f106, %f110;
	st.global.f32 	[%rd10], %f111;
	ld.global.f32 	%f112, [%rd8];
	ld.global.f32 	%f113, [%rd9];
	mul.f32 	%f114, %f2, %f113;
	fma.rn.f32 	%f115, %f1, %f112, %f114;
	add.f32 	%f116, %f111, %f115;
	st.global.f32 	[%rd10], %f116;
	ld.global.f32 	%f117, [%rd8];
	ld.global.f32 	%f118, [%rd9];
	mul.f32 	%f119, %f2, %f118;
	fma.rn.f32 	%f120, %f1, %f117, %f119;
	add.f32 	%f121, %f116, %f120;
	st.global.f32 	[%rd10], %f121;
	ld.global.f32 	%f122, [%rd8];
	ld.global.f32 	%f123, [%rd9];
	mul.f32 	%f124, %f2, %f123;
	fma.rn.f32 	%f125, %f1, %f122, %f124;
	add.f32 	%f126, %f121, %f125;
	st.global.f32 	[%rd10], %f126;
	ld.global.f32 	%f127, [%rd8];
	ld.global.f32 	%f128, [%rd9];
	mul.f32 	%f129, %f2, %f128;
	fma.rn.f32 	%f130, %f1, %f127, %f129;
	add.f32 	%f131, %f126, %f130;
	st.global.f32 	[%rd10], %f131;
	ld.global.f32 	%f132, [%rd8];
	ld.global.f32 	%f133, [%rd9];
	mul.f32 	%f134, %f2, %f133;
	fma.rn.f32 	%f135, %f1, %f132, %f134;
	add.f32 	%f136, %f131, %f135;
	st.global.f32 	[%rd10], %f136;
	ld.global.f32 	%f137, [%rd8];
	ld.global.f32 	%f138, [%rd9];
	mul.f32 	%f139, %f2, %f138;
	fma.rn.f32 	%f140, %f1, %f137, %f139;
	add.f32 	%f141, %f136, %f140;
	st.global.f32 	[%rd10], %f141;
	ld.global.f32 	%f142, [%rd8];
	ld.global.f32 	%f143, [%rd9];
	mul.f32 	%f144, %f2, %f143;
	fma.rn.f32 	%f145, %f1, %f142, %f144;
	add.f32 	%f146, %f141, %f145;
	st.global.f32 	[%rd10], %f146;
	ld.global.f32 	%f147, [%rd8];
	ld.global.f32 	%f148, [%rd9];
	mul.f32 	%f149, %f2, %f148;
	fma.rn.f32 	%f150, %f1, %f147, %f149;
	add.f32 	%f151, %f146, %f150;
	st.global.f32 	[%rd10], %f151;
	ld.global.f32 	%f152, [%rd8];
	ld.global.f32 	%f153, [%rd9];
	mul.f32 	%f154, %f2, %f153;
	fma.rn.f32 	%f155, %f1, %f152, %f154;
	add.f32 	%f156, %f151, %f155;
	st.global.f32 	[%rd10], %f156;
$L__BB0_2:
	ret;

}


// ===== COMPILED SASS (sm_100) =====

	.target	sm_100

	.elftype	@"ET_EXEC"


//--------------------- .note.nv.tkinfo           --------------------------
	.section	.note.nv.tkinfo,"",@"SHT_NOTE"
	.sectionflags	@"SHF_NOTE_NV_TKINFO"
	.tkinfo
        /*0018*/ 	.word	0x00000002
        /*0030*/ 	.string	""
        /*0030*/ 	.string	"ptxas"
        /*0030*/ 	.string	"Cuda compilation tools, release 13.0, V13.0.88"
        /*0030*/ 	.string	"Build cuda_13.0.r13.0/compiler.36424714_0"
        /*0030*/ 	.string	"-arch sm_100 -m 64 "



//--------------------- .note.nv.cuinfo           --------------------------
	.section	.note.nv.cuinfo,"",@"SHT_NOTE"
	.sectionflags	@"SHF_NOTE_NV_CUINFO"
        /*0018*/ 	.short	0x0002
        /*001a*/ 	.short	0x0064
        /*001c*/ 	.short	0x0082
	.zero		2


//--------------------- .nv.info                  --------------------------
	.section	.nv.info,"",@"SHT_CUDA_INFO"
	.align	4


	//----- nvinfo : EIATTR_REGCOUNT
	.align		4
        /*0000*/ 	.byte	0x04, 0x2f
        /*0002*/ 	.short	(.L_1 - .L_0)
	.align		4
.L_0:
        /*0004*/ 	.word	index@(_Z8Kernel00iffPfS_S_)
        /*0008*/ 	.word	0x00000010


	//----- nvinfo : EIATTR_FRAME_SIZE
	.align		4
.L_1:
        /*000c*/ 	.byte	0x04, 0x11
        /*000e*/ 	.short	(.L_3 - .L_2)
	.align		4
.L_2:
        /*0010*/ 	.word	index@(_Z8Kernel00iffPfS_S_)
        /*0014*/ 	.word	0x00000000


	//----- nvinfo : EIATTR_MIN_STACK_SIZE
	.align		4
.L_3:
        /*0018*/ 	.byte	0x04, 0x12
        /*001a*/ 	.short	(.L_5 - .L_4)
	.align		4
.L_4:
        /*001c*/ 	.word	index@(_Z8Kernel00iffPfS_S_)
        /*0020*/ 	.word	0x00000000
.L_5:


//--------------------- .nv.compat                --------------------------
	.section	.nv.compat,"",@"SHT_CUDA_COMPAT_INFO"
	.align	4
        /*0000*/ 	.byte	0x02, 0x09, 0x00, 0x00, 0x02, 0x02, 0x01, 0x00, 0x02, 0x05, 0x05, 0x00, 0x03, 0x07, 0x01, 0x01
        /*0010*/ 	.byte	0x02, 0x03, 0x00, 0x00, 0x02, 0x06, 0x01, 0x00, 0x04, 0x0b, 0x08, 0x00, 0x09, 0x00, 0x00, 0x00
        /*0020*/ 	.byte	0x00, 0x00, 0x00, 0x00


//--------------------- .nv.info._Z8Kernel00iffPfS_S_ --------------------------
	.section	.nv.info._Z8Kernel00iffPfS_S_,"",@"SHT_CUDA_INFO"
	.sectionflags	@""
	.align	4


	//----- nvinfo : EIATTR_CUDA_API_VERSION
	.align		4
        /*0000*/ 	.byte	0x04, 0x37
        /*0002*/ 	.short	(.L_7 - .L_6)
.L_6:
        /*0004*/ 	.word	0x00000082


	//----- nvinfo : EIATTR_KPARAM_INFO
	.align		4
.L_7:
        /*0008*/ 	.byte	0x04, 0x17
        /*000a*/ 	.short	(.L_9 - .L_8)
.L_8:
        /*000c*/ 	.word	0x00000000
        /*0010*/ 	.short	0x0005
        /*0012*/ 	.short	0x0020
        /*0014*/ 	.byte	0x00, 0xf5, 0x21, 0x00


	//----- nvinfo : EIATTR_KPARAM_INFO
	.align		4
.L_9:
        /*0018*/ 	.byte	0x04, 0x17
        /*001a*/ 	.short	(.L_11 - .L_10)
.L_10:
        /*001c*/ 	.word	0x00000000
        /*0020*/ 	.short	0x0004
        /*0022*/ 	.short	0x0018
        /*0024*/ 	.byte	0x00, 0xf5, 0x21, 0x00


	//----- nvinfo : EIATTR_KPARAM_INFO
	.align		4
.L_11:
        /*0028*/ 	.byte	0x04, 0x17
        /*002a*/ 	.short	(.L_13 - .L_12)
.L_12:
        /*002c*/ 	.word	0x00000000
        /*0030*/ 	.short	0x0003
        /*0032*/ 	.short	0x0010
        /*0034*/ 	.byte	0x00, 0xf5, 0x21, 0x00


	//----- nvinfo : EIATTR_KPARAM_INFO
	.align		4
.L_13:
        /*0038*/ 	.byte	0x04, 0x17
        /*003a*/ 	.short	(.L_15 - .L_14)
.L_14:
        /*003c*/ 	.word	0x00000000
        /*0040*/ 	.short	0x0002
        /*0042*/ 	.short	0x0008
        /*0044*/ 	.byte	0x00, 0xf0, 0x11, 0x00


	//----- nvinfo : EIATTR_KPARAM_INFO
	.align		4
.L_15:
        /*0048*/ 	.byte	0x04, 0x17
        /*004a*/ 	.short	(.L_17 - .L_16)
.L_16:
        /*004c*/ 	.word	0x00000000
        /*0050*/ 	.short	0x0001
        /*0052*/ 	.short	0x0004
        /*0054*/ 	.byte	0x00, 0xf0, 0x11, 0x00


	//----- nvinfo : EIATTR_KPARAM_INFO
	.align		4
.L_17:
        /*0058*/ 	.byte	0x04, 0x17
        /*005a*/ 	.short	(.L_19 - .L_18)
.L_18:
        /*005c*/ 	.word	0x00000000
        /*0060*/ 	.short	0x0000
        /*0062*/ 	.short	0x0000
        /*0064*/ 	.byte	0x00, 0xf0, 0x11, 0x00


	//----- nvinfo : EIATTR_SPARSE_MMA_MASK
	.align		4
.L_19:
        /*0068*/ 	.byte	0x03, 0x50
        /*006a*/ 	.short	0x0000


	//----- nvinfo : EIATTR_MAXREG_COUNT
	.align		4
        /*006c*/ 	.byte	0x03, 0x1b
        /*006e*/ 	.short	0x00ff


	//----- nvinfo : EIATTR_MERCURY_ISA_VERSION
	.align		4
        /*0070*/ 	.byte	0x03, 0x5f
        /*0072*/ 	.short	0x0101


	//----- nvinfo : EIATTR_VRC_CTA_INIT_COUNT
	.align		4
        /*0074*/ 	.byte	0x02, 0x4a
	.zero		1
	.zero		1


	//----- nvinfo : EIATTR_EXIT_INSTR_OFFSETS
	.align		4
        /*0078*/ 	.byte	0x04, 0x1c
        /*007a*/ 	.short	(.L_21 - .L_20)


	//   ....[0]....
.L_20:
        /*007c*/ 	.word	0x00000070


	//   ....[1]....
        /*0080*/ 	.word	0x00000ca0


	//----- nvinfo : EIATTR_CBANK_PARAM_SIZE
	.align		4
.L_21:
        /*0084*/ 	.byte	0x03, 0x19
        /*0086*/ 	.short	0x0028


	//----- nvinfo : EIATTR_PARAM_CBANK
	.align		4
        /*0088*/ 	.byte	0x04, 0x0a
        /*008a*/ 	.short	(.L_23 - .L_22)
	.align		4
.L_22:
        /*008c*/ 	.word	index@(.nv.constant0._Z8Kernel00iffPfS_S_)
        /*0090*/ 	.short	0x0380
        /*0092*/ 	.short	0x0028


	//----- nvinfo : EIATTR_SW_WAR
	.align		4
.L_23:
        /*0094*/ 	.byte	0x04, 0x36
        /*0096*/ 	.short	(.L_25 - .L_24)
.L_24:
        /*0098*/ 	.word	0x00000008
.L_25:


//--------------------- .nv.callgraph             --------------------------
	.section	.nv.callgraph,"",@"SHT_CUDA_CALLGRAPH"
	.align	4
	.sectionentsize	8
	.align		4
        /*0000*/ 	.word	0x00000000
	.align		4
        /*0004*/ 	.word	0xffffffff
	.align		4
        /*0008*/ 	.word	0x00000000
	.align		4
        /*000c*/ 	.word	0xfffffffe
	.align		4
        /*0010*/ 	.word	0x00000000
	.align		4
        /*0014*/ 	.word	0xfffffffd
	.align		4
        /*0018*/ 	.word	0x00000000
	.align		4
        /*001c*/ 	.word	0xfffffffc


//--------------------- .text._Z8Kernel00iffPfS_S_ --------------------------
	.section	.text._Z8Kernel00iffPfS_S_,"ax",@progbits
	.align	128
        .global         _Z8Kernel00iffPfS_S_
        .type           _Z8Kernel00iffPfS_S_,@function
        .size           _Z8Kernel00iffPfS_S_,(.L_x_1 - _Z8Kernel00iffPfS_S_)
        .other          _Z8Kernel00iffPfS_S_,@"STO_CUDA_ENTRY STV_DEFAULT"
_Z8Kernel00iffPfS_S_:
.text._Z8Kernel00iffPfS_S_:
[----:B------:R-:W-:Y:S01]  /*0000*/  LDC R1, c[0x0][0x37c] ;  /* 0x0000df00ff017b82 */ /* 0x000fe20000000800 */
[----:B------:R-:W0:Y:S07]  /*0010*/  S2R R0, SR_TID.X ;  /* 0x0000000000007919 */ /* 0x000e2e0000002100 */
[----:B------:R-:W0:Y:S01]  /*0020*/  S2UR UR4, SR_CTAID.X ;  /* 0x00000000000479c3 */ /* 0x000e220000002500 */
[----:B------:R-:W1:Y:S07]  /*0030*/  LDCU UR5, c[0x0][0x380] ;  /* 0x00007000ff0577ac */ /* 0x000e6e0008000800 */
[----:B------:R-:W0:Y:S02]  /*0040*/  LDC R9, c[0x0][0x360] ;  /* 0x0000d800ff097b82 */ /* 0x000e240000000800 */
[----:B0-----:R-:W-:-:S05]  /*0050*/  IMAD R9, R9, UR4, R0 ;  /* 0x0000000409097c24 */ /* 0x001fca000f8e0200 */
[----:B-1----:R-:W-:-:S13]  /*0060*/  ISETP.GE.AND P0, PT, R9, UR5, PT ;  /* 0x0000000509007c0c */ /* 0x002fda000bf06270 */
[----:B------:R-:W-:Y:S05]  /*0070*/  @P0 EXIT ;  /* 0x000000000000094d */ /* 0x000fea0003800000 */
[----:B------:R-:W0:Y:S01]  /*0080*/  LDC.64 R2, c[0x0][0x398] ;  /* 0x0000e600ff027b82 */ /* 0x000e220000000a00 */
[----:B------:R-:W1:Y:S01]  /*0090*/  LDCU.64 UR4, c[0x0][0x358] ;  /* 0x00006b00ff0477ac */ /* 0x000e620008000a00 */
[----:B------:R-:W2:Y:S06]  /*00a0*/  LDCU UR6, c[0x0][0x388] ;  /* 0x00007100ff0677ac */ /* 0x000eac0008000800 */
[----:B------:R-:W3:Y:S01]  /*00b0*/  LDC.64 R4, c[0x0][0x390] ;  /* 0x0000e400ff047b82 */ /* 0x000ee20000000a00 */
[----:B------:R-:W4:Y:S07]  /*00c0*/  LDCU UR7, c[0x0][0x384] ;  /* 0x00007080ff0777ac */ /* 0x000f2e0008000800 */
[----:B------:R-:W5:Y:S01]  /*00d0*/  LDC.64 R6, c[0x0][0x3a0] ;  /* 0x0000e800ff067b82 */ /* 0x000f620000000a00 */
[----:B0-----:R-:W-:-:S05]  /*00e0*/  IMAD.WIDE R2, R9, 0x4, R2 ;  /* 0x0000000409027825 */ /* 0x001fca00078e0202 */
[----:B-1----:R-:W2:Y:S01]  /*00f0*/  LDG.E R8, desc[UR4][R2.64] ;  /* 0x0000000402087981 */ /* 0x002ea2000c1e1900 */
[----:B---3--:R-:W-:-:S05]  /*0100*/  IMAD.WIDE R4, R9, 0x4, R4 ;  /* 0x0000000409047825 */ /* 0x008fca00078e0204 */
[----:B------:R-:W4:Y:S01]  /*0110*/  LDG.E R0, desc[UR4][R4.64] ;  /* 0x0000000404007981 */ /* 0x000f22000c1e1900 */
[----:B-----5:R-:W-:-:S04]  /*0120*/  IMAD.WIDE R6, R9, 0x4, R6 ;  /* 0x0000000409067825 */ /* 0x020fc800078e0206 */
[----:B--2---:R-:W-:-:S04]  /*0130*/  FMUL R11, R8, UR6 ;  /* 0x00000006080b7c20 */ /* 0x004fc80008400000 */
[----:B----4-:R-:W-:-:S05]  /*0140*/  FFMA R11, R0, UR7, R11 ;  /* 0x00000007000b7c23 */ /* 0x010fca000800000b */
[----:B------:R0:W-:Y:S04]  /*0150*/  STG.E desc[UR4][R6.64], R11 ;  /* 0x0000000b06007986 */ /* 0x0001e8000c101904 */
[----:B------:R-:W2:Y:S04]  /*0160*/  LDG.E R8, desc[UR4][R2.64] ;  /* 0x0000000402087981 */ /* 0x000ea8000c1e1900 */
[----:B------:R-:W3:Y:S01]  /*0170*/  LDG.E R0, desc[UR4][R4.64] ;  /* 0x0000000404007981 */ /* 0x000ee2000c1e1900 */
[----:B--2---:R-:W-:-:S04]  /*0180*/  FMUL R9, R8, UR6 ;  /* 0x0000000608097c20 */ /* 0x004fc80008400000 */
[----:B---3--:R-:W-:-:S04]  /*0190*/  FFMA R0, R0, UR7, R9 ;  /* 0x0000000700007c23 */ /* 0x008fc80008000009 */
[----:B------:R-:W-:-:S05]  /*01a0*/  FADD R9, R11, R0 ;  /* 0x000000000b097221 */ /* 0x000fca0000000000 */
[----:B------:R1:W-:Y:S04]  /*01b0*/  STG.E desc[UR4][R6.64], R9 ;  /* 0x0000000906007986 */ /* 0x0003e8000c101904 */
[----:B------:R-:W2:Y:S04]  /*01c0*/  LDG.E R8, desc[UR4][R2.64] ;  /* 0x0000000402087981 */ /* 0x000ea8000c1e1900 */
[----:B------:R-:W3:Y:S01]  /*01d0*/  LDG.E R0, desc[UR4][R4.64] ;  /* 0x0000000404007981 */ /* 0x000ee2000c1e1900 */
[----:B--2---:R-:W-:-:S04]  /*01e0*/  FMUL R13, R8, UR6 ;  /* 0x00000006080d7c20 */ /* 0x004fc80008400000 */
[----:B---3--:R-:W-:-:S04]  /*01f0*/  FFMA R0, R0, UR7, R13 ;  /* 0x0000000700007c23 */ /* 0x008fc8000800000d */
[----:B0-----:R-:W-:-:S05]  /*0200*/  FADD R11, R9, R0 ;  /* 0x00000000090b7221 */ /* 0x001fca0000000000 */
[----:B------:R0:W-:Y:S04]  /*0210*/  STG.E desc[UR4][R6.64], R11 ;  /* 0x0000000b06007986 */ /* 0x0001e8000c101904 */
[----:B------:R-:W2:Y:S04]  /*0220*/  LDG.E R8, desc[UR4][R2.64] ;  /* 0x0000000402087981 */ /* 0x000ea8000c1e1900 */
[----:B------:R-:W3:Y:S01]  /*0230*/  LDG.E R0, desc[UR4][R4.64] ;  /* 0x0000000404007981 */ /* 0x000ee2000c1e1900 */
[----:B--2---:R-:W-:-:S04]  /*0240*/  FMUL R13, R8, UR6 ;  /* 0x00000006080d7c20 */ /* 0x004fc80008400000 */
[----:B---3--:R-:W-:-:S04]  /*0250*/  FFMA R0, R0, UR7, R13 ;  /* 0x0000000700007c23 */ /* 0x008fc8000800000d */
[----:B-1----:R-:W-:-:S05]  /*0260*/  FADD R9, R11, R0 ;  /* 0x000000000b097221 */ /* 0x002fca0000000000 */
        /* <DEDUP_REMOVED lines=156> */
[----:B------:R-:W-:Y:S04]  /*0c30*/  STG.E desc[UR4][R6.64], R9 ;  /* 0x0000000906007986 */ /* 0x000fe8000c101904 */
[----:B------:R-:W2:Y:S04]  /*0c40*/  LDG.E R8, desc[UR4][R2.64] ;  /* 0x0000000402087981 */ /* 0x000ea8000c1e1900 */
[----:B------:R-:W3:Y:S01]  /*0c50*/  LDG.E R0, desc[UR4][R4.64] ;  /* 0x0000000404007981 */ /* 0x000ee2000c1e1900 */
[----:B--2---:R-:W-:-:S04]  /*0c60*/  FMUL R13, R8, UR6 ;  /* 0x00000006080d7c20 */ /* 0x004fc80008400000 */
[----:B---3--:R-:W-:-:S04]  /*0c70*/  FFMA R0, R0, UR7, R13 ;  /* 0x0000000700007c23 */ /* 0x008fc8000800000d */
[----:B0-----:R-:W-:-:S05]  /*0c80*/  FADD R11, R9, R0 ;  /* 0x00000000090b7221 */ /* 0x001fca0000000000 */
[----:B------:R-:W-:Y:S01]  /*0c90*/  STG.E desc[UR4][R6.64], R11 ;  /* 0x0000000b06007986 */ /* 0x000fe2000c101904 */
[----:B------:R-:W-:Y:S05]  /*0ca0*/  EXIT ;  /* 0x000000000000794d */ /* 0x000fea0003800000 */
.L_x_0:
[----:B------:R-:W-:-:S00]  /*0cb0*/  BRA `(.L_x_0) ;  /* 0xfffffffc00fc7947 */ /* 0x000fc0000383ffff */
[----:B------:R-:W-:-:S00]  /*0cc0*/  NOP ;  /* 0x0000000000007918 */ /* 0x000fc00000000000 */
        /* <DEDUP_REMOVED lines=11> */
.L_x_1:


//--------------------- .nv.shared.reserved.0     --------------------------
	.section	.nv.shared.reserved.0,"aw",@nobits
	.weak		__nv_reservedSMEM_offset_0_alias
	.size		__nv_reservedSMEM_offset_0_alias, 0, 64
	.other		__nv_reservedSMEM_offset_0_alias,@"STO_CUDA_RESERVED_SHARED STV_DEFAULT"
__nv_reservedSMEM_offset_0_alias:
	.zero		0
	.zero		64


//--------------------- .nv.constant0._Z8Kernel00iffPfS_S_ --------------------------
	.section	.nv.constant0._Z8Kernel00iffPfS_S_,"a",@progbits
	.sectionflags	@""
	.align	4
.nv.constant0._Z8Kernel00iffPfS_S_:
	.zero		936


//--------------------- SYMBOLS --------------------------

	.type		.nv.reservedSmem.offset0,@object
	.size		.nv.reservedSmem.offset0,0x4
